	.headerflags	@"EF_CUDA_TEXMODE_UNIFIED EF_CUDA_64BIT_ADDRESS EF_CUDA_ACCELERATORS EF_CUDA_SM90 EF_CUDA_VIRTUAL_SM(EF_CUDA_SM90)"
	.elftype	@"ET_EXEC"


//--------------------- .nv.info                  --------------------------
	.section	.nv.info,"",@"SHT_CUDA_INFO"
	.align	4


	//----- nvinfo : EIATTR_REGCOUNT
	.align		4
        /*0000*/ 	.byte	0x04, 0x2f
        /*0002*/ 	.short	(.L_1 - .L_0)
	.align		4
.L_0:
        /*0004*/ 	.word	index@(triton_poi_fused_4)
        /*0008*/ 	.word	0x0000001e


	//----- nvinfo : EIATTR_MIN_STACK_SIZE
	.align		4
.L_1:
        /*000c*/ 	.byte	0x04, 0x12
        /*000e*/ 	.short	(.L_3 - .L_2)
	.align		4
.L_2:
        /*0010*/ 	.word	index@(triton_poi_fused_4)
        /*0014*/ 	.word	0x00000000


	//----- nvinfo : EIATTR_FRAME_SIZE
	.align		4
.L_3:
        /*0018*/ 	.byte	0x04, 0x11
        /*001a*/ 	.short	(.L_5 - .L_4)
	.align		4
.L_4:
        /*001c*/ 	.word	index@(triton_poi_fused_4)
        /*0020*/ 	.word	0x00000000


	//----- nvinfo : EIATTR_MIN_STACK_SIZE
	.align		4
.L_5:
        /*0024*/ 	.byte	0x04, 0x12
        /*0026*/ 	.short	(.L_7 - .L_6)
	.align		4
.L_6:
        /*0028*/ 	.word	index@(triton_poi_fused_4)
        /*002c*/ 	.word	0x00000000
.L_7:


//--------------------- .nv.info.triton_poi_fused_4 --------------------------
	.section	.nv.info.triton_poi_fused_4,"",@"SHT_CUDA_INFO"
	.sectionflags	@""
	.align	4


	//----- nvinfo : EIATTR_CUDA_API_VERSION
	.align		4
        /*0000*/ 	.byte	0x04, 0x37
        /*0002*/ 	.short	(.L_9 - .L_8)
.L_8:
        /*0004*/ 	.word	0x0000007c


	//----- nvinfo : EIATTR_KPARAM_INFO
	.align		4
.L_9:
        /*0008*/ 	.byte	0x04, 0x17
        /*000a*/ 	.short	(.L_11 - .L_10)
.L_10:
        /*000c*/ 	.word	0x00000000
        /*0010*/ 	.short	0x0003
        /*0012*/ 	.short	0x0014
        /*0014*/ 	.byte	0x00, 0xf0, 0x11, 0x00


	//----- nvinfo : EIATTR_KPARAM_INFO
	.align		4
.L_11:
        /*0018*/ 	.byte	0x04, 0x17
        /*001a*/ 	.short	(.L_13 - .L_12)
.L_12:
        /*001c*/ 	.word	0x00000000
        /*0020*/ 	.short	0x0002
        /*0022*/ 	.short	0x0010
        /*0024*/ 	.byte	0x00, 0xf0, 0x11, 0x00


	//----- nvinfo : EIATTR_KPARAM_INFO
	.align		4
.L_13:
        /*0028*/ 	.byte	0x04, 0x17
        /*002a*/ 	.short	(.L_15 - .L_14)
.L_14:
        /*002c*/ 	.word	0x00000000
        /*0030*/ 	.short	0x0001
        /*0032*/ 	.short	0x0008
        /*0034*/ 	.byte	0x00, 0xf4, 0x21, 0x00


	//----- nvinfo : EIATTR_KPARAM_INFO
	.align		4
.L_15:
        /*0038*/ 	.byte	0x04, 0x17
        /*003a*/ 	.short	(.L_17 - .L_16)
.L_16:
        /*003c*/ 	.word	0x00000000
        /*0040*/ 	.short	0x0000
        /*0042*/ 	.short	0x0000
        /*0044*/ 	.byte	0x00, 0xf4, 0x21, 0x00


	//----- nvinfo : EIATTR_SPARSE_MMA_MASK
	.align		4
.L_17:
        /*0048*/ 	.byte	0x03, 0x50
        /*004a*/ 	.short	0x0000


	//----- nvinfo : EIATTR_MAXREG_COUNT
	.align		4
        /*004c*/ 	.byte	0x03, 0x1b
        /*004e*/ 	.short	0x00ff


	//----- nvinfo : EIATTR_EXIT_INSTR_OFFSETS
	.align		4
        /*0050*/ 	.byte	0x04, 0x1c
        /*0052*/ 	.short	(.L_19 - .L_18)


	//   ....[0]....
.L_18:
        /*0054*/ 	.word	0x000006d0


	//   ....[1]....
        /*0058*/ 	.word	0x00000720


	//----- nvinfo : EIATTR_REQNTID
	.align		4
.L_19:
        /*005c*/ 	.byte	0x04, 0x10
        /*005e*/ 	.short	(.L_21 - .L_20)
.L_20:
        /*0060*/ 	.word	0x00000080
        /*0064*/ 	.word	0x00000001
        /*0068*/ 	.word	0x00000001


	//----- nvinfo : EIATTR_CBANK_PARAM_SIZE
	.align		4
.L_21:
        /*006c*/ 	.byte	0x03, 0x19
        /*006e*/ 	.short	0x0018


	//----- nvinfo : EIATTR_PARAM_CBANK
	.align		4
        /*0070*/ 	.byte	0x04, 0x0a
        /*0072*/ 	.short	(.L_23 - .L_22)
	.align		4
.L_22:
        /*0074*/ 	.word	index@(.nv.constant0.triton_poi_fused_4)
        /*0078*/ 	.short	0x0210
        /*007a*/ 	.short	0x0018


	//----- nvinfo : EIATTR_SW_WAR
	.align		4
.L_23:
        /*007c*/ 	.byte	0x04, 0x36
        /*007e*/ 	.short	(.L_25 - .L_24)
.L_24:
        /*0080*/ 	.word	0x00000008
.L_25:


//--------------------- .nv.callgraph             --------------------------
	.section	.nv.callgraph,"",@"SHT_CUDA_CALLGRAPH"
	.align	4
	.sectionentsize	8
	.align		4
        /*0000*/ 	.word	0x00000000
	.align		4
        /*0004*/ 	.word	0xffffffff
	.align		4
        /*0008*/ 	.word	0x00000000
	.align		4
        /*000c*/ 	.word	0xfffffffe
	.align		4
        /*0010*/ 	.word	0x00000000
	.align		4
        /*0014*/ 	.word	0xfffffffd
	.align		4
        /*0018*/ 	.word	0x00000000
	.align		4
        /*001c*/ 	.word	0xfffffffc


//--------------------- .text.triton_poi_fused_4  --------------------------
	.section	.text.triton_poi_fused_4,"ax",@progbits
	.sectionflags	@"SHF_BARRIERS=1"
	.align	128
        .global         triton_poi_fused_4
        .type           triton_poi_fused_4,@function
        .size           triton_poi_fused_4,(.L_x_1 - triton_poi_fused_4)
        .other          triton_poi_fused_4,@"STO_CUDA_ENTRY STV_DEFAULT"
triton_poi_fused_4:
.text.triton_poi_fused_4:
[----:B------:R-:W0:Y:S01]  /*0000*/  LDC R1, c[0x0][0x28] ;  /* 0x00000a00ff017b82 */ /* 0x000e220000000800 */
[----:B------:R-:W1:Y:S07]  /*0010*/  S2R R19, SR_CTAID.Z ;  /* 0x0000000000137919 */ /* 0x000e6e0000002700 */
[----:B------:R-:W1:Y:S01]  /*0020*/  S2UR UR4, SR_CTAID.Y ;  /* 0x00000000000479c3 */ /* 0x000e620000002600 */
[----:B------:R-:W-:Y:S01]  /*0030*/  IMAD.MOV.U32 R14, RZ, RZ, RZ ;  /* 0x000000ffff0e7224 */ /* 0x000fe200078e00ff */
[----:B------:R-:W-:Y:S01]  /*0040*/  ULDC.64 UR6, c[0x0][0x208] ;  /* 0x0000820000067ab9 */ /* 0x000fe20000000a00 */
[----:B------:R-:W2:Y:S01]  /*0050*/  S2R R15, SR_CTAID.X ;  /* 0x00000000000f7919 */ /* 0x000ea20000002500 */
[----:B------:R-:W3:Y:S04]  /*0060*/  S2R R18, SR_TID.X ;  /* 0x0000000000127919 */ /* 0x000ee80000002100 */
[----:B------:R-:W1:Y:S08]  /*0070*/  LDC R0, c[0x0][0x10] ;  /* 0x00000400ff007b82 */ /* 0x000e700000000800 */
[----:B------:R-:W4:Y:S01]  /*0080*/  LDC.64 R16, c[0x0][0x210] ;  /* 0x00008400ff107b82 */ /* 0x000f220000000a00 */
[----:B-1----:R-:W-:-:S02]  /*0090*/  IMAD R19, R19, R0, UR4 ;  /* 0x0000000413137e24 */ /* 0x002fc4000f8e0200 */
[----:B--2---:R-:W-:Y:S02]  /*00a0*/  IMAD.SHL.U32 R15, R15, 0x10, RZ ;  /* 0x000000100f0f7824 */ /* 0x004fe400078e00ff */
[----:B------:R-:W-:Y:S01]  /*00b0*/  IMAD.SHL.U32 R19, R19, 0x40, RZ ;  /* 0x0000004013137824 */ /* 0x000fe200078e00ff */
[----:B---3--:R-:W-:Y:S02]  /*00c0*/  SHF.R.U32.HI R0, RZ, 0x4, R18 ;  /* 0x00000004ff007819 */ /* 0x008fe40000011612 */
[----:B------:R-:W-:Y:S02]  /*00d0*/  LOP3.LUT R4, R15, 0xf, R18, 0xf8, !PT ;  /* 0x0000000f0f047812 */ /* 0x000fe400078ef812 */
[----:B------:R-:W-:Y:S02]  /*00e0*/  SGXT.U32 R0, R0, 0x3 ;  /* 0x000000030000781a */ /* 0x000fe40000000000 */
[----:B------:R-:W-:Y:S02]  /*00f0*/  ISETP.GE.AND P0, PT, R4, 0x9, PT ;  /* 0x000000090400780c */ /* 0x000fe40003f06270 */
[----:B------:R-:W-:-:S02]  /*0100*/  LOP3.LUT R3, R19, 0x8, R0, 0xfe, !PT ;  /* 0x0000000813037812 */ /* 0x000fc400078efe00 */
[----:B------:R-:W-:Y:S02]  /*0110*/  LOP3.LUT R2, R19, R0, RZ, 0xfc, !PT ;  /* 0x0000000013027212 */ /* 0x000fe400078efcff */
[C---:B------:R-:W-:Y:S01]  /*0120*/  ISETP.LT.AND P2, PT, R3.reuse, 0x40000, !P0 ;  /* 0x000400000300780c */ /* 0x040fe20004741270 */
[--C-:B------:R-:W-:Y:S01]  /*0130*/  IMAD R3, R3, 0x9, R4.reuse ;  /* 0x0000000903037824 */ /* 0x100fe200078e0204 */
[----:B------:R-:W-:Y:S01]  /*0140*/  LOP3.LUT R6, R19, 0x10, R0, 0xfe, !PT ;  /* 0x0000001013067812 */ /* 0x000fe200078efe00 */
[C---:B------:R-:W-:Y:S01]  /*0150*/  IMAD R5, R2.reuse, 0x9, R4 ;  /* 0x0000000902057824 */ /* 0x040fe200078e0204 */
[----:B------:R-:W-:Y:S02]  /*0160*/  LOP3.LUT R7, R19, 0x18, R0, 0xfe, !PT ;  /* 0x0000001813077812 */ /* 0x000fe400078efe00 */
[----:B------:R-:W-:Y:S01]  /*0170*/  ISETP.LT.AND P1, PT, R2, 0x40000, !P0 ;  /* 0x000400000200780c */ /* 0x000fe20004721270 */
[----:B----4-:R-:W-:Y:S01]  /*0180*/  IMAD.WIDE R2, R3, 0x4, R16 ;  /* 0x0000000403027825 */ /* 0x010fe200078e0210 */
[----:B------:R-:W-:-:S02]  /*0190*/  ISETP.LT.AND P6, PT, R6, 0x40000, !P0 ;  /* 0x000400000600780c */ /* 0x000fc400047c1270 */
[----:B------:R-:W-:Y:S02]  /*01a0*/  LOP3.LUT R8, R19, 0x20, R0, 0xfe, !PT ;  /* 0x0000002013087812 */ /* 0x000fe400078efe00 */
[----:B------:R-:W-:Y:S01]  /*01b0*/  ISETP.LT.AND P5, PT, R7, 0x40000, !P0 ;  /* 0x000400000700780c */ /* 0x000fe200047a1270 */
[----:B------:R1:W2:Y:S01]  /*01c0*/  @P2 LDG.E.EL R14, desc[UR6][R2.64] ;  /* 0x00000006020e2981 */ /* 0x0002a2000c2e1900 */
[----:B------:R-:W-:Y:S02]  /*01d0*/  LOP3.LUT R4, R19, 0x28, R0, 0xfe, !PT ;  /* 0x0000002813047812 */ /* 0x000fe400078efe00 */
[----:B------:R-:W-:Y:S02]  /*01e0*/  LOP3.LUT R6, R19, 0x30, R0, 0xfe, !PT ;  /* 0x0000003013067812 */ /* 0x000fe400078efe00 */
[----:B------:R-:W-:Y:S02]  /*01f0*/  LOP3.LUT R7, R19, 0x38, R0, 0xfe, !PT ;  /* 0x0000003813077812 */ /* 0x000fe400078efe00 */
[----:B------:R-:W-:-:S02]  /*0200*/  ISETP.LT.AND P4, PT, R8, 0x40000, !P0 ;  /* 0x000400000800780c */ /* 0x000fc40004781270 */
[----:B------:R-:W-:Y:S02]  /*0210*/  ISETP.LT.AND P3, PT, R4, 0x40000, !P0 ;  /* 0x000400000400780c */ /* 0x000fe40004761270 */
[----:B------:R-:W-:Y:S02]  /*0220*/  ISETP.LT.AND P2, PT, R6, 0x40000, !P0 ;  /* 0x000400000600780c */ /* 0x000fe40004741270 */
[----:B------:R-:W-:Y:S01]  /*0230*/  ISETP.LT.AND P0, PT, R7, 0x40000, !P0 ;  /* 0x000400000700780c */ /* 0x000fe20004701270 */
[C---:B------:R-:W-:Y:S02]  /*0240*/  VIADD R7, R5.reuse, 0x90 ;  /* 0x0000009005077836 */ /* 0x040fe40000000000 */
[C---:B------:R-:W-:Y:S02]  /*0250*/  VIADD R9, R5.reuse, 0xd8 ;  /* 0x000000d805097836 */ /* 0x040fe40000000000 */
[C---:B------:R-:W-:Y:S02]  /*0260*/  VIADD R11, R5.reuse, 0x120 ;  /* 0x00000120050b7836 */ /* 0x040fe40000000000 */
[----:B------:R-:W-:-:S02]  /*0270*/  VIADD R13, R5, 0x168 ;  /* 0x00000168050d7836 */ /* 0x000fc40000000000 */
[C---:B------:R-:W-:Y:S02]  /*0280*/  VIADD R23, R5.reuse, 0x1b0 ;  /* 0x000001b005177836 */ /* 0x040fe40000000000 */
[C---:B------:R-:W-:Y:S02]  /*0290*/  VIADD R25, R5.reuse, 0x1f8 ;  /* 0x000001f805197836 */ /* 0x040fe40000000000 */
[----:B-1----:R-:W-:-:S04]  /*02a0*/  IMAD.WIDE R2, R5, 0x4, R16 ;  /* 0x0000000405027825 */ /* 0x002fc800078e0210 */
[----:B------:R-:W-:-:S04]  /*02b0*/  IMAD.WIDE R4, R7, 0x4, R16 ;  /* 0x0000000407047825 */ /* 0x000fc800078e0210 */
[----:B------:R-:W-:-:S04]  /*02c0*/  IMAD.WIDE R6, R9, 0x4, R16 ;  /* 0x0000000409067825 */ /* 0x000fc800078e0210 */
[----:B------:R-:W-:Y:S01]  /*02d0*/  IMAD.WIDE R8, R11, 0x4, R16 ;  /* 0x000000040b087825 */ /* 0x000fe200078e0210 */
[----:B------:R-:W-:-:S03]  /*02e0*/  CS2R R20, SRZ ;  /* 0x0000000000147805 */ /* 0x000fc6000001ff00 */
[----:B------:R-:W-:-:S03]  /*02f0*/  IMAD.WIDE R10, R13, 0x4, R16 ;  /* 0x000000040d0a7825 */ /* 0x000fc600078e0210 */
[----:B------:R1:W3:Y:S01]  /*0300*/  @P6 LDG.E.EL R20, desc[UR6][R4.64] ;  /* 0x0000000604146981 */ /* 0x0002e2000c2e1900 */
[--C-:B------:R-:W-:Y:S01]  /*0310*/  IMAD.WIDE R12, R23, 0x4, R16.reuse ;  /* 0x00000004170c7825 */ /* 0x100fe200078e0210 */
[----:B------:R-:W-:Y:S02]  /*0320*/  CS2R R22, SRZ ;  /* 0x0000000000167805 */ /* 0x000fe4000001ff00 */
[----:B------:R-:W4:Y:S01]  /*0330*/  @P5 LDG.E.EL R21, desc[UR6][R6.64] ;  /* 0x0000000606155981 */ /* 0x000f22000c2e1900 */
[----:B------:R-:W-:Y:S01]  /*0340*/  IMAD.WIDE R16, R25, 0x4, R16 ;  /* 0x0000000419107825 */ /* 0x000fe200078e0210 */
[----:B------:R-:W-:Y:S02]  /*0350*/  CS2R R24, SRZ ;  /* 0x0000000000187805 */ /* 0x000fe4000001ff00 */
[----:B------:R-:W5:Y:S01]  /*0360*/  @P4 LDG.E.EL R22, desc[UR6][R8.64] ;  /* 0x0000000608164981 */ /* 0x000f62000c2e1900 */
[----:B------:R-:W-:-:S03]  /*0370*/  IMAD.MOV.U32 R26, RZ, RZ, RZ ;  /* 0x000000ffff1a7224 */ /* 0x000fc600078e00ff */
[----:B------:R-:W5:Y:S04]  /*0380*/  @P3 LDG.E.EL R24, desc[UR6][R10.64] ;  /* 0x000000060a183981 */ /* 0x000f68000c2e1900 */
[----:B------:R1:W5:Y:S04]  /*0390*/  @P2 LDG.E.EL R23, desc[UR6][R12.64] ;  /* 0x000000060c172981 */ /* 0x000368000c2e1900 */
[----:B------:R1:W5:Y:S04]  /*03a0*/  @P1 LDG.E.EL R26, desc[UR6][R2.64] ;  /* 0x00000006021a1981 */ /* 0x000368000c2e1900 */
[----:B------:R-:W5:Y:S01]  /*03b0*/  @P0 LDG.E.EL R25, desc[UR6][R16.64] ;  /* 0x0000000610190981 */ /* 0x000f62000c2e1900 */
[----:B------:R-:W1:Y:S01]  /*03c0*/  S2R R27, SR_TID.X ;  /* 0x00000000001b7919 */ /* 0x000e620000002100 */
[----:B------:R-:W1:Y:S01]  /*03d0*/  S2UR UR5, SR_CgaCtaId ;  /* 0x00000000000579c3 */ /* 0x000e620000008800 */
[----:B------:R-:W-:Y:S01]  /*03e0*/  UMOV UR4, 0x400 ;  /* 0x0000040000047882 */ /* 0x000fe20000000000 */
[----:B-1----:R-:W-:Y:S01]  /*03f0*/  IMAD.SHL.U32 R4, R27, 0x40, RZ ;  /* 0x000000401b047824 */ /* 0x002fe200078e00ff */
[----:B------:R-:W-:-:S04]  /*0400*/  SHF.R.U32.HI R5, RZ, 0x4, R27 ;  /* 0x00000004ff057819 */ /* 0x000fc8000001161b */
[----:B------:R-:W-:Y:S02]  /*0410*/  SGXT.U32 R5, R5, 0x3 ;  /* 0x000000030505781a */ /* 0x000fe40000000000 */
[----:B------:R-:W-:Y:S01]  /*0420*/  LOP3.LUT R4, R4, 0x3c0, RZ, 0xc0, !PT ;  /* 0x000003c004047812 */ /* 0x000fe200078ec0ff */
[----:B0-----:R-:W-:-:S03]  /*0430*/  UPRMT UR4, UR5, 0x654, UR4 ;  /* 0x0000065405047896 */ /* 0x001fc60008000004 */
[----:B------:R-:W-:-:S04]  /*0440*/  LOP3.LUT R5, R4, R5, RZ, 0xfc, !PT ;  /* 0x0000000504057212 */ /* 0x000fc800078efcff */
[----:B------:R-:W-:-:S04]  /*0450*/  LEA.HI R5, R4, R5, RZ, 0x1c ;  /* 0x0000000504057211 */ /* 0x000fc800078fe0ff */
[----:B------:R-:W-:Y:S01]  /*0460*/  LEA R13, R5, UR4, 0x2 ;  /* 0x00000004050d7c11 */ /* 0x000fe2000f8e10ff */
[----:B------:R-:W-:Y:S01]  /*0470*/  IMAD.SHL.U32 R8, R27, 0x4, RZ ;  /* 0x000000041b087824 */ /* 0x000fe200078e00ff */
[----:B------:R-:W-:-:S04]  /*0480*/  SHF.R.U32.HI R2, RZ, 0x2, R27 ;  /* 0x00000002ff027819 */ /* 0x000fc8000001161b */
[----:B------:R-:W-:Y:S02]  /*0490*/  LOP3.LUT R8, R8, 0x1fc, RZ, 0xc0, !PT ;  /* 0x000001fc08087812 */ /* 0x000fe400078ec0ff */
[----:B------:R-:W-:-:S05]  /*04a0*/  LOP3.LUT R3, R2, 0x1c, RZ, 0xc0, !PT ;  /* 0x0000001c02037812 */ /* 0x000fca00078ec0ff */
[----:B------:R-:W-:-:S05]  /*04b0*/  IMAD.IADD R3, R8, 0x1, R3 ;  /* 0x0000000108037824 */ /* 0x000fca00078e0203 */
[----:B------:R-:W-:Y:S01]  /*04c0*/  LEA R4, R3, UR4, 0x2 ;  /* 0x0000000403047c11 */ /* 0x000fe2000f8e10ff */
[----:B------:R-:W-:Y:S01]  /*04d0*/  IMAD.SHL.U32 R18, R18, 0x4, RZ ;  /* 0x0000000412127824 */ /* 0x000fe200078e00ff */
[----:B------:R-:W0:Y:S04]  /*04e0*/  LDC.64 R2, c[0x0][0x218] ;  /* 0x00008600ff027b82 */ /* 0x000e280000000a00 */
[----:B------:R-:W-:-:S04]  /*04f0*/  LOP3.LUT R18, R19, 0x3c, R18, 0xf8, !PT ;  /* 0x0000003c13127812 */ /* 0x000fc800078ef812 */
[----:B------:R-:W-:-:S04]  /*0500*/  SHF.R.S32.HI R9, RZ, 0x1f, R18 ;  /* 0x0000001fff097819 */ /* 0x000fc80000011412 */
[----:B------:R-:W-:-:S04]  /*0510*/  LEA.HI R9, R9, R18, RZ, 0x9 ;  /* 0x0000001209097211 */ /* 0x000fc800078f48ff */
[----:B------:R-:W-:Y:S02]  /*0520*/  LOP3.LUT R11, R9, 0xfffffe00, RZ, 0xc0, !PT ;  /* 0xfffffe00090b7812 */ /* 0x000fe400078ec0ff */
[----:B------:R-:W-:Y:S02]  /*0530*/  LOP3.LUT R12, R8, 0x200, RZ, 0xfc, !PT ;  /* 0x00000200080c7812 */ /* 0x000fe400078efcff */
[----:B------:R-:W-:Y:S01]  /*0540*/  SHF.R.S32.HI R10, RZ, 0x9, R9 ;  /* 0x00000009ff0a7819 */ /* 0x000fe20000011409 */
[C---:B------:R-:W-:Y:S01]  /*0550*/  IMAD.IADD R11, R18.reuse, 0x1, -R11 ;  /* 0x00000001120b7824 */ /* 0x040fe200078e0a0b */
[----:B------:R-:W-:Y:S02]  /*0560*/  ISETP.GE.AND P0, PT, R18, 0x40000, PT ;  /* 0x000400001200780c */ /* 0x000fe40003f06270 */
[----:B------:R-:W-:Y:S02]  /*0570*/  LOP3.LUT R9, R15, R0, RZ, 0xfc, !PT ;  /* 0x000000000f097212 */ /* 0x000fe400078efcff */
[----:B------:R-:W-:-:S02]  /*0580*/  LOP3.LUT R0, R15, 0x8, R0, 0xfe, !PT ;  /* 0x000000080f007812 */ /* 0x000fc400078efe00 */
[----:B------:R-:W-:Y:S01]  /*0590*/  SHF.R.U32.HI R12, RZ, 0x4, R12 ;  /* 0x00000004ff0c7819 */ /* 0x000fe2000001160c */
[----:B------:R-:W-:Y:S01]  /*05a0*/  IMAD R10, R10, 0x1200, R11 ;  /* 0x000012000a0a7824 */ /* 0x000fe200078e020b */
[C---:B------:R-:W-:Y:S02]  /*05b0*/  ISETP.LT.AND P1, PT, R9.reuse, 0x9, !P0 ;  /* 0x000000090900780c */ /* 0x040fe40004721270 */
[----:B------:R-:W-:Y:S02]  /*05c0*/  ISETP.LT.AND P0, PT, R0, 0x9, !P0 ;  /* 0x000000090000780c */ /* 0x000fe40004701270 */
[----:B------:R-:W-:Y:S01]  /*05d0*/  LOP3.LUT R11, R12, 0x3c, RZ, 0xc0, !PT ;  /* 0x0000003c0c0b7812 */ /* 0x000fe200078ec0ff */
[----:B------:R-:W-:-:S04]  /*05e0*/  IMAD R9, R9, 0x200, R10 ;  /* 0x0000020009097824 */ /* 0x000fc800078e020a */
[----:B------:R-:W-:Y:S02]  /*05f0*/  IMAD.IADD R11, R8, 0x1, R11 ;  /* 0x00000001080b7824 */ /* 0x000fe400078e020b */
[----:B0-----:R-:W-:-:S03]  /*0600*/  IMAD.WIDE R8, R9, 0x4, R2 ;  /* 0x0000000409087825 */ /* 0x001fc600078e0202 */
[----:B------:R-:W-:Y:S01]  /*0610*/  LEA R11, R11, UR4, 0x2 ;  /* 0x000000040b0b7c11 */ /* 0x000fe2000f8e10ff */
[----:B--2---:R-:W-:Y:S04]  /*0620*/  STS [R13+0x20], R14 ;  /* 0x0000200e0d007388 */ /* 0x004fe80000000800 */
[----:B---3--:R-:W-:Y:S04]  /*0630*/  STS [R13+0x40], R20 ;  /* 0x000040140d007388 */ /* 0x008fe80000000800 */
[----:B----4-:R-:W-:Y:S04]  /*0640*/  STS [R13+0x60], R21 ;  /* 0x000060150d007388 */ /* 0x010fe80000000800 */
[----:B-----5:R-:W-:Y:S04]  /*0650*/  STS [R13+0x80], R22 ;  /* 0x000080160d007388 */ /* 0x020fe80000000800 */
[----:B------:R-:W-:Y:S04]  /*0660*/  STS [R13+0xa0], R24 ;  /* 0x0000a0180d007388 */ /* 0x000fe80000000800 */
[----:B------:R-:W-:Y:S04]  /*0670*/  STS [R13+0xc0], R23 ;  /* 0x0000c0170d007388 */ /* 0x000fe80000000800 */
[----:B------:R-:W-:Y:S04]  /*0680*/  STS [R13], R26 ;  /* 0x0000001a0d007388 */ /* 0x000fe80000000800 */
[----:B------:R-:W-:Y:S01]  /*0690*/  STS [R13+0xe0], R25 ;  /* 0x0000e0190d007388 */ /* 0x000fe20000000800 */
[----:B------:R-:W-:Y:S06]  /*06a0*/  BAR.SYNC.DEFER_BLOCKING 0x0 ;  /* 0x0000000000007b1d */ /* 0x000fec0000010000 */
[----:B------:R-:W0:Y:S04]  /*06b0*/  LDS.128 R4, [R4] ;  /* 0x0000000004047984 */ /* 0x000e280000000c00 */
[----:B0-----:R0:W-:Y:S02]  /*06c0*/  @P1 STG.E.128 desc[UR6][R8.64], R4 ;  /* 0x0000000408001986 */ /* 0x0011e4000c101d06 */
[----:B0-----:R-:W-:Y:S05]  /*06d0*/  @!P0 EXIT ;  /* 0x000000000000894d */ /* 0x001fea0003800000 */
[----:B------:R-:W1:Y:S01]  /*06e0*/  LDS.128 R12, [R11+0x800] ;  /* 0x000800000b0c7984 */ /* 0x000e620000000c00 */
[----:B0-----:R-:W-:-:S04]  /*06f0*/  IMAD R5, R0, 0x200, R10 ;  /* 0x0000020000057824 */ /* 0x001fc800078e020a */
[----:B------:R-:W-:-:S05]  /*0700*/  IMAD.WIDE R2, R5, 0x4, R2 ;  /* 0x0000000405027825 */ /* 0x000fca00078e0202 */
[----:B-1----:R-:W-:Y:S01]  /*0710*/  STG.E.128 desc[UR6][R2.64], R12 ;  /* 0x0000000c02007986 */ /* 0x002fe2000c101d06 */
[----:B------:R-:W-:Y:S05]  /*0720*/  EXIT ;  /* 0x000000000000794d */ /* 0x000fea0003800000 */
.L_x_0:
[----:B------:R-:W-:-:S00]  /*0730*/  BRA `(.L_x_0) ;  /* 0xfffffffc00fc7947 */ /* 0x000fc0000383ffff */
[----:B------:R-:W-:-:S00]  /*0740*/  NOP ;  /* 0x0000000000007918 */ /* 0x000fc00000000000 */
        /* <DEDUP_REMOVED lines=11> */
.L_x_1:


//--------------------- .nv.shared.triton_poi_fused_4 --------------------------
	.section	.nv.shared.triton_poi_fused_4,"aw",@nobits
	.sectionflags	@""
	.align	16
	.zero		1024


//--------------------- .nv.constant0.triton_poi_fused_4 --------------------------
	.section	.nv.constant0.triton_poi_fused_4,"a",@progbits
	.sectionflags	@""
	.align	4
.nv.constant0.triton_poi_fused_4:
	.zero		552
